//
// Generated by NVIDIA NVVM Compiler
//
// Compiler Build ID: CL-36424714
// Cuda compilation tools, release 13.0, V13.0.88
// Based on NVVM 20.0.0
//

.version 9.0
.target sm_100
.address_size 64

	// .globl	_Z11add_vectorsPiS_

.visible .entry _Z11add_vectorsPiS_(
	.param .u64 .ptr .align 1 _Z11add_vectorsPiS__param_0,
	.param .u64 .ptr .align 1 _Z11add_vectorsPiS__param_1
)
{
	.reg .pred 	%p<16>;
	.reg .b32 	%r<92>;
	.reg .b64 	%rd<9>;

	ld.param.u64 	%rd2, [_Z11add_vectorsPiS__param_0];
	ld.param.u64 	%rd1, [_Z11add_vectorsPiS__param_1];
	cvta.to.global.u64 	%rd3, %rd2;
	mov.u32 	%r1, %tid.x;
	mul.wide.u32 	%rd4, %r1, 4;
	add.s64 	%rd5, %rd3, %rd4;
	ld.global.u32 	%r2, [%rd5];
	setp.lt.s32 	%p1, %r2, 0;
	mov.b32 	%r90, 0;
	@%p1 bra 	$L__BB0_11;
	add.s32 	%r80, %r2, 1;
	add.s32 	%r4, %r2, -3;
	mov.b32 	%r81, 0;
	mov.u32 	%r90, %r81;
$L__BB0_2:
	mov.u32 	%r6, %r81;
	setp.lt.s32 	%p2, %r2, %r6;
	@%p2 bra 	$L__BB0_10;
	mul.lo.s32 	%r8, %r6, %r6;
	and.b32  	%r9, %r80, 3;
	sub.s32 	%r36, %r2, %r6;
	setp.lt.u32 	%p3, %r36, 3;
	mov.b32 	%r88, 0;
	@%p3 bra 	$L__BB0_6;
	and.b32  	%r88, %r80, -4;
	neg.s32 	%r85, %r88;
	sub.s32 	%r83, %r4, %r6;
	mov.b32 	%r84, 1;
$L__BB0_5:
	add.s32 	%r38, %r84, -1;
	add.s32 	%r39, %r83, 2;
	mul.lo.s32 	%r40, %r39, %r39;
	add.s32 	%r41, %r40, %r39;
	add.s32 	%r42, %r39, %r41;
	mad.lo.s32 	%r43, %r38, %r38, %r8;
	add.s32 	%r44, %r42, 1;
	setp.eq.s32 	%p4, %r43, %r44;
	selp.u32 	%r45, 1, 0, %p4;
	add.s32 	%r46, %r90, %r45;
	add.s32 	%r47, %r84, 2;
	mul.lo.s32 	%r48, %r84, %r84;
	add.s32 	%r49, %r48, %r8;
	setp.eq.s32 	%p5, %r49, %r40;
	selp.u32 	%r50, 1, 0, %p5;
	add.s32 	%r51, %r46, %r50;
	add.s32 	%r52, %r48, %r84;
	add.s32 	%r53, %r84, %r52;
	mul.lo.s32 	%r54, %r83, %r83;
	add.s32 	%r55, %r54, %r83;
	add.s32 	%r56, %r83, %r55;
	add.s32 	%r57, %r53, %r8;
	setp.eq.s32 	%p6, %r57, %r56;
	selp.u32 	%r58, 1, 0, %p6;
	add.s32 	%r59, %r51, %r58;
	mad.lo.s32 	%r60, %r47, %r47, %r8;
	setp.eq.s32 	%p7, %r60, %r54;
	selp.u32 	%r61, 1, 0, %p7;
	add.s32 	%r90, %r59, %r61;
	add.s32 	%r85, %r85, 4;
	add.s32 	%r84, %r84, 4;
	add.s32 	%r83, %r83, -4;
	setp.ne.s32 	%p8, %r85, 0;
	@%p8 bra 	$L__BB0_5;
$L__BB0_6:
	setp.eq.s32 	%p9, %r9, 0;
	@%p9 bra 	$L__BB0_10;
	add.s32 	%r24, %r6, %r88;
	sub.s32 	%r62, %r2, %r24;
	mad.lo.s32 	%r63, %r88, %r88, %r8;
	mul.lo.s32 	%r64, %r62, %r62;
	setp.eq.s32 	%p10, %r63, %r64;
	selp.u32 	%r65, 1, 0, %p10;
	add.s32 	%r90, %r90, %r65;
	setp.eq.s32 	%p11, %r9, 1;
	@%p11 bra 	$L__BB0_10;
	mad.lo.s32 	%r66, %r88, %r88, %r88;
	add.s32 	%r67, %r88, %r66;
	not.b32 	%r68, %r24;
	add.s32 	%r69, %r2, %r68;
	add.s32 	%r70, %r67, %r8;
	add.s32 	%r71, %r70, 1;
	mul.lo.s32 	%r72, %r69, %r69;
	setp.eq.s32 	%p12, %r71, %r72;
	selp.u32 	%r73, 1, 0, %p12;
	add.s32 	%r90, %r90, %r73;
	setp.eq.s32 	%p13, %r9, 2;
	@%p13 bra 	$L__BB0_10;
	add.s32 	%r74, %r88, 2;
	add.s32 	%r76, %r62, -2;
	mad.lo.s32 	%r77, %r74, %r74, %r8;
	mul.lo.s32 	%r78, %r76, %r76;
	setp.eq.s32 	%p14, %r77, %r78;
	selp.u32 	%r79, 1, 0, %p14;
	add.s32 	%r90, %r90, %r79;
$L__BB0_10:
	add.s32 	%r81, %r6, 1;
	add.s32 	%r80, %r80, -1;
	setp.ne.s32 	%p15, %r2, %r6;
	@%p15 bra 	$L__BB0_2;
$L__BB0_11:
	cvta.to.global.u64 	%rd6, %rd1;
	add.s64 	%rd8, %rd6, %rd4;
	st.global.u32 	[%rd8], %r90;
	ret;

}


// ===== COMPILED SASS (sm_100) =====

	.target	sm_100

	.elftype	@"ET_EXEC"


//--------------------- .note.nv.tkinfo           --------------------------
	.section	.note.nv.tkinfo,"",@"SHT_NOTE"
	.sectionflags	@"SHF_NOTE_NV_TKINFO"
	.tkinfo
        /*0018*/ 	.word	0x00000002
        /*0030*/ 	.string	""
        /*0030*/ 	.string	"ptxas"
        /*0030*/ 	.string	"Cuda compilation tools, release 13.0, V13.0.88"
        /*0030*/ 	.string	"Build cuda_13.0.r13.0/compiler.36424714_0"
        /*0030*/ 	.string	"-arch sm_100 -m 64 "



//--------------------- .note.nv.cuinfo           --------------------------
	.section	.note.nv.cuinfo,"",@"SHT_NOTE"
	.sectionflags	@"SHF_NOTE_NV_CUINFO"
        /*0018*/ 	.short	0x0002
        /*001a*/ 	.short	0x0064
        /*001c*/ 	.short	0x0082
	.zero		2


//--------------------- .nv.info                  --------------------------
	.section	.nv.info,"",@"SHT_CUDA_INFO"
	.align	4


	//----- nvinfo : EIATTR_REGCOUNT
	.align		4
        /*0000*/ 	.byte	0x04, 0x2f
        /*0002*/ 	.short	(.L_1 - .L_0)
	.align		4
.L_0:
        /*0004*/ 	.word	index@(_Z11add_vectorsPiS_)
        /*0008*/ 	.word	0x00000014


	//----- nvinfo : EIATTR_FRAME_SIZE
	.align		4
.L_1:
        /*000c*/ 	.byte	0x04, 0x11
        /*000e*/ 	.short	(.L_3 - .L_2)
	.align		4
.L_2:
        /*0010*/ 	.word	index@(_Z11add_vectorsPiS_)
        /*0014*/ 	.word	0x00000000


	//----- nvinfo : EIATTR_MIN_STACK_SIZE
	.align		4
.L_3:
        /*0018*/ 	.byte	0x04, 0x12
        /*001a*/ 	.short	(.L_5 - .L_4)
	.align		4
.L_4:
        /*001c*/ 	.word	index@(_Z11add_vectorsPiS_)
        /*0020*/ 	.word	0x00000000
.L_5:


//--------------------- .nv.compat                --------------------------
	.section	.nv.compat,"",@"SHT_CUDA_COMPAT_INFO"
	.align	4
        /*0000*/ 	.byte	0x02, 0x09, 0x00, 0x00, 0x02, 0x02, 0x01, 0x00, 0x02, 0x05, 0x05, 0x00, 0x03, 0x07, 0x01, 0x01
        /*0010*/ 	.byte	0x02, 0x03, 0x00, 0x00, 0x02, 0x06, 0x01, 0x00, 0x04, 0x0b, 0x08, 0x00, 0x09, 0x00, 0x00, 0x00
        /*0020*/ 	.byte	0x00, 0x00, 0x00, 0x00


//--------------------- .nv.info._Z11add_vectorsPiS_ --------------------------
	.section	.nv.info._Z11add_vectorsPiS_,"",@"SHT_CUDA_INFO"
	.sectionflags	@""
	.align	4


	//----- nvinfo : EIATTR_CUDA_API_VERSION
	.align		4
        /*0000*/ 	.byte	0x04, 0x37
        /*0002*/ 	.short	(.L_7 - .L_6)
.L_6:
        /*0004*/ 	.word	0x00000082


	//----- nvinfo : EIATTR_KPARAM_INFO
	.align		4
.L_7:
        /*0008*/ 	.byte	0x04, 0x17
        /*000a*/ 	.short	(.L_9 - .L_8)
.L_8:
        /*000c*/ 	.word	0x00000000
        /*0010*/ 	.short	0x0001
        /*0012*/ 	.short	0x0008
        /*0014*/ 	.byte	0x00, 0xf5, 0x21, 0x00


	//----- nvinfo : EIATTR_KPARAM_INFO
	.align		4
.L_9:
        /*0018*/ 	.byte	0x04, 0x17
        /*001a*/ 	.short	(.L_11 - .L_10)
.L_10:
        /*001c*/ 	.word	0x00000000
        /*0020*/ 	.short	0x0000
        /*0022*/ 	.short	0x0000
        /*0024*/ 	.byte	0x00, 0xf5, 0x21, 0x00


	//----- nvinfo : EIATTR_SPARSE_MMA_MASK
	.align		4
.L_11:
        /*0028*/ 	.byte	0x03, 0x50
        /*002a*/ 	.short	0x0000


	//----- nvinfo : EIATTR_MAXREG_COUNT
	.align		4
        /*002c*/ 	.byte	0x03, 0x1b
        /*002e*/ 	.short	0x00ff


	//----- nvinfo : EIATTR_MERCURY_ISA_VERSION
	.align		4
        /*0030*/ 	.byte	0x03, 0x5f
        /*0032*/ 	.short	0x0101


	//----- nvinfo : EIATTR_VRC_CTA_INIT_COUNT
	.align		4
        /*0034*/ 	.byte	0x02, 0x4a
	.zero		1
	.zero		1


	//----- nvinfo : EIATTR_EXIT_INSTR_OFFSETS
	.align		4
        /*0038*/ 	.byte	0x04, 0x1c
        /*003a*/ 	.short	(.L_13 - .L_12)


	//   ....[0]....
.L_12:
        /*003c*/ 	.word	0x00000630


	//----- nvinfo : EIATTR_CRS_STACK_SIZE
	.align		4
.L_13:
        /*0040*/ 	.byte	0x04, 0x1e
        /*0042*/ 	.short	(.L_15 - .L_14)
.L_14:
        /*0044*/ 	.word	0x00000000


	//----- nvinfo : EIATTR_CBANK_PARAM_SIZE
	.align		4
.L_15:
        /*0048*/ 	.byte	0x03, 0x19
        /*004a*/ 	.short	0x0010


	//----- nvinfo : EIATTR_PARAM_CBANK
	.align		4
        /*004c*/ 	.byte	0x04, 0x0a
        /*004e*/ 	.short	(.L_17 - .L_16)
	.align		4
.L_16:
        /*0050*/ 	.word	index@(.nv.constant0._Z11add_vectorsPiS_)
        /*0054*/ 	.short	0x0380
        /*0056*/ 	.short	0x0010


	//----- nvinfo : EIATTR_SW_WAR
	.align		4
.L_17:
        /*0058*/ 	.byte	0x04, 0x36
        /*005a*/ 	.short	(.L_19 - .L_18)
.L_18:
        /*005c*/ 	.word	0x00000008
.L_19:


//--------------------- .nv.callgraph             --------------------------
	.section	.nv.callgraph,"",@"SHT_CUDA_CALLGRAPH"
	.align	4
	.sectionentsize	8
	.align		4
        /*0000*/ 	.word	0x00000000
	.align		4
        /*0004*/ 	.word	0xffffffff
	.align		4
        /*0008*/ 	.word	0x00000000
	.align		4
        /*000c*/ 	.word	0xfffffffe
	.align		4
        /*0010*/ 	.word	0x00000000
	.align		4
        /*0014*/ 	.word	0xfffffffd
	.align		4
        /*0018*/ 	.word	0x00000000
	.align		4
        /*001c*/ 	.word	0xfffffffc


//--------------------- .text._Z11add_vectorsPiS_ --------------------------
	.section	.text._Z11add_vectorsPiS_,"ax",@progbits
	.align	128
        .global         _Z11add_vectorsPiS_
        .type           _Z11add_vectorsPiS_,@function
        .size           _Z11add_vectorsPiS_,(.L_x_9 - _Z11add_vectorsPiS_)
        .other          _Z11add_vectorsPiS_,@"STO_CUDA_ENTRY STV_DEFAULT"
_Z11add_vectorsPiS_:
.text._Z11add_vectorsPiS_:
[----:B------:R-:W-:Y:S01]  /*0000*/  LDC R1, c[0x0][0x37c] ;  /* 0x0000df00ff017b82 */ /* 0x000fe20000000800 */
[----:B------:R-:W0:Y:S07]  /*0010*/  S2R R0, SR_TID.X ;  /* 0x0000000000007919 */ /* 0x000e2e0000002100 */
[----:B------:R-:W0:Y:S01]  /*0020*/  LDC.64 R4, c[0x0][0x380] ;  /* 0x0000e000ff047b82 */ /* 0x000e220000000a00 */
[----:B------:R-:W1:Y:S01]  /*0030*/  LDCU.64 UR4, c[0x0][0x358] ;  /* 0x00006b00ff0477ac */ /* 0x000e620008000a00 */
[----:B0-----:R-:W-:-:S05]  /*0040*/  IMAD.WIDE.U32 R4, R0, 0x4, R4 ;  /* 0x0000000400047825 */ /* 0x001fca00078e0004 */
[----:B-1----:R-:W2:Y:S01]  /*0050*/  LDG.E R3, desc[UR4][R4.64] ;  /* 0x0000000404037981 */ /* 0x002ea2000c1e1900 */
[----:B------:R-:W-:Y:S01]  /*0060*/  BSSY.RECONVERGENT B0, `(.L_x_0) ;  /* 0x0000059000007945 */ /* 0x000fe20003800200 */
[----:B------:R-:W-:Y:S01]  /*0070*/  IMAD.MOV.U32 R2, RZ, RZ, RZ ;  /* 0x000000ffff027224 */ /* 0x000fe200078e00ff */
[----:B--2---:R-:W-:-:S13]  /*0080*/  ISETP.GE.AND P0, PT, R3, RZ, PT ;  /* 0x000000ff0300720c */ /* 0x004fda0003f06270 */
[----:B------:R-:W-:Y:S05]  /*0090*/  @!P0 BRA `(.L_x_1) ;  /* 0x0000000400548947 */ /* 0x000fea0003800000 */
[C---:B------:R-:W-:Y:S01]  /*00a0*/  VIADD R12, R3.reuse, 0x1 ;  /* 0x00000001030c7836 */ /* 0x040fe20000000000 */
[----:B------:R-:W-:Y:S01]  /*00b0*/  IADD3 R5, PT, PT, R3, -0x3, RZ ;  /* 0xfffffffd03057810 */ /* 0x000fe20007ffe0ff */
[----:B------:R-:W-:Y:S02]  /*00c0*/  IMAD.MOV.U32 R4, RZ, RZ, RZ ;  /* 0x000000ffff047224 */ /* 0x000fe400078e00ff */
[----:B------:R-:W-:-:S07]  /*00d0*/  IMAD.MOV.U32 R2, RZ, RZ, RZ ;  /* 0x000000ffff027224 */ /* 0x000fce00078e00ff */
.L_x_7:
[----:B------:R-:W-:Y:S01]  /*00e0*/  ISETP.GE.AND P0, PT, R3, R4, PT ;  /* 0x000000040300720c */ /* 0x000fe20003f06270 */
[----:B------:R-:W-:-:S12]  /*00f0*/  BSSY.RECONVERGENT B1, `(.L_x_2) ;  /* 0x000004b000017945 */ /* 0x000fd80003800200 */
[----:B------:R-:W-:Y:S05]  /*0100*/  @!P0 BRA `(.L_x_3) ;  /* 0x0000000400248947 */ /* 0x000fea0003800000 */
[-C--:B------:R-:W-:Y:S01]  /*0110*/  IADD3 R6, PT, PT, R3, -R4.reuse, RZ ;  /* 0x8000000403067210 */ /* 0x080fe20007ffe0ff */
[----:B------:R-:W-:Y:S01]  /*0120*/  BSSY.RECONVERGENT B2, `(.L_x_4) ;  /* 0x0000029000027945 */ /* 0x000fe20003800200 */
[----:B------:R-:W-:Y:S01]  /*0130*/  LOP3.LUT R14, R12, 0x3, RZ, 0xc0, !PT ;  /* 0x000000030c0e7812 */ /* 0x000fe200078ec0ff */
[----:B------:R-:W-:Y:S01]  /*0140*/  IMAD.MOV.U32 R7, RZ, RZ, RZ ;  /* 0x000000ffff077224 */ /* 0x000fe200078e00ff */
[----:B------:R-:W-:Y:S01]  /*0150*/  ISETP.GE.U32.AND P1, PT, R6, 0x3, PT ;  /* 0x000000030600780c */ /* 0x000fe20003f26070 */
[----:B------:R-:W-:Y:S01]  /*0160*/  IMAD R6, R4, R4, RZ ;  /* 0x0000000404067224 */ /* 0x000fe200078e02ff */
[----:B------:R-:W-:-:S11]  /*0170*/  ISETP.NE.AND P0, PT, R14, RZ, PT ;  /* 0x000000ff0e00720c */ /* 0x000fd60003f05270 */
[----:B------:R-:W-:Y:S05]  /*0180*/  @!P1 BRA `(.L_x_5) ;  /* 0x0000000000889947 */ /* 0x000fea0003800000 */
[----:B------:R-:W-:Y:S01]  /*0190*/  LOP3.LUT R7, R12, 0xfffffffc, RZ, 0xc0, !PT ;  /* 0xfffffffc0c077812 */ /* 0x000fe200078ec0ff */
[----:B------:R-:W-:Y:S02]  /*01a0*/  HFMA2 R9, -RZ, RZ, 0, 5.9604644775390625e-08 ;  /* 0x00000001ff097431 */ /* 0x000fe400000001ff */
[----:B------:R-:W-:Y:S02]  /*01b0*/  IMAD.IADD R8, R5, 0x1, -R4 ;  /* 0x0000000105087824 */ /* 0x000fe400078e0a04 */
[----:B------:R-:W-:-:S07]  /*01c0*/  IMAD.MOV R16, RZ, RZ, -R7 ;  /* 0x000000ffff107224 */ /* 0x000fce00078e0a07 */
.L_x_6:
[C---:B------:R-:W-:Y:S01]  /*01d0*/  VIADD R10, R8.reuse, 0x2 ;  /* 0x00000002080a7836 */ /* 0x040fe20000000000 */
[----:B------:R-:W-:Y:S01]  /*01e0*/  IADD3 R11, PT, PT, R9, -0x1, RZ ;  /* 0xffffffff090b7810 */ /* 0x000fe20007ffe0ff */
[----:B------:R-:W-:Y:S01]  /*01f0*/  IMAD R15, R8, R8, RZ ;  /* 0x00000008080f7224 */ /* 0x000fe200078e02ff */
[----:B------:R-:W-:Y:S01]  /*0200*/  IADD3 R17, PT, PT, R2, 0x1, RZ ;  /* 0x0000000102117810 */ /* 0x000fe20007ffe0ff */
[----:B------:R-:W-:Y:S01]  /*0210*/  IMAD R13, R10, R10, RZ ;  /* 0x0000000a0a0d7224 */ /* 0x000fe200078e02ff */
[----:B------:R-:W-:Y:S01]  /*0220*/  IADD3 R16, PT, PT, R16, 0x4, RZ ;  /* 0x0000000410107810 */ /* 0x000fe20007ffe0ff */
[----:B------:R-:W-:-:S03]  /*0230*/  IMAD R11, R11, R11, R6 ;  /* 0x0000000b0b0b7224 */ /* 0x000fc600078e0206 */
[----:B------:R-:W-:-:S05]  /*0240*/  IADD3 R10, PT, PT, R10, R13, R10 ;  /* 0x0000000d0a0a7210 */ /* 0x000fca0007ffe00a */
[----:B------:R-:W-:-:S05]  /*0250*/  VIADD R10, R10, 0x1 ;  /* 0x000000010a0a7836 */ /* 0x000fca0000000000 */
[----:B------:R-:W-:Y:S01]  /*0260*/  ISETP.NE.AND P1, PT, R11, R10, PT ;  /* 0x0000000a0b00720c */ /* 0x000fe20003f25270 */
[CC--:B------:R-:W-:Y:S02]  /*0270*/  IMAD R10, R9.reuse, R9.reuse, R6 ;  /* 0x00000009090a7224 */ /* 0x0c0fe400078e0206 */
[----:B------:R-:W-:-:S03]  /*0280*/  IMAD R11, R9, R9, R9 ;  /* 0x00000009090b7224 */ /* 0x000fc600078e0209 */
[----:B------:R-:W-:Y:S02]  /*0290*/  ISETP.NE.AND P2, PT, R10, R13, PT ;  /* 0x0000000d0a00720c */ /* 0x000fe40003f45270 */
[----:B------:R-:W-:Y:S02]  /*02a0*/  IADD3 R13, PT, PT, R6, R9, R11 ;  /* 0x00000009060d7210 */ /* 0x000fe40007ffe00b */
[C---:B------:R-:W-:Y:S01]  /*02b0*/  IADD3 R10, PT, PT, R8.reuse, R15, R8 ;  /* 0x0000000f080a7210 */ /* 0x040fe20007ffe008 */
[----:B------:R-:W-:Y:S01]  /*02c0*/  VIADD R8, R8, 0xfffffffc ;  /* 0xfffffffc08087836 */ /* 0x000fe20000000000 */
[----:B------:R-:W-:Y:S01]  /*02d0*/  IADD3 R11, PT, PT, R9, 0x2, RZ ;  /* 0x00000002090b7810 */ /* 0x000fe20007ffe0ff */
[----:B------:R-:W-:Y:S01]  /*02e0*/  @P1 IMAD.MOV R17, RZ, RZ, R2 ;  /* 0x000000ffff111224 */ /* 0x000fe200078e0202 */
[----:B------:R-:W-:Y:S01]  /*02f0*/  ISETP.NE.AND P1, PT, R13, R10, PT ;  /* 0x0000000a0d00720c */ /* 0x000fe20003f25270 */
[----:B------:R-:W-:Y:S02]  /*0300*/  VIADD R9, R9, 0x4 ;  /* 0x0000000409097836 */ /* 0x000fe40000000000 */
[----:B------:R-:W-:-:S02]  /*0310*/  VIADD R10, R17, 0x1 ;  /* 0x00000001110a7836 */ /* 0x000fc40000000000 */
[----:B------:R-:W-:Y:S01]  /*0320*/  @P2 IADD3 R10, PT, PT, R17, RZ, RZ ;  /* 0x000000ff110a2210 */ /* 0x000fe20007ffe0ff */
[----:B------:R-:W-:-:S04]  /*0330*/  IMAD R2, R11, R11, R6 ;  /* 0x0000000b0b027224 */ /* 0x000fc800078e0206 */
[----:B------:R-:W-:Y:S01]  /*0340*/  VIADD R11, R10, 0x1 ;  /* 0x000000010a0b7836 */ /* 0x000fe20000000000 */
[----:B------:R-:W-:Y:S02]  /*0350*/  ISETP.NE.AND P2, PT, R2, R15, PT ;  /* 0x0000000f0200720c */ /* 0x000fe40003f45270 */
[----:B------:R-:W-:Y:S01]  /*0360*/  @P1 IMAD.MOV R11, RZ, RZ, R10 ;  /* 0x000000ffff0b1224 */ /* 0x000fe200078e020a */
[----:B------:R-:W-:-:S04]  /*0370*/  ISETP.NE.AND P1, PT, R16, RZ, PT ;  /* 0x000000ff1000720c */ /* 0x000fc80003f25270 */
[----:B------:R-:W-:-:S06]  /*0380*/  IADD3 R2, PT, PT, R11, 0x1, RZ ;  /* 0x000000010b027810 */ /* 0x000fcc0007ffe0ff */
[----:B------:R-:W-:-:S03]  /*0390*/  @P2 IADD3 R2, PT, PT, R11, RZ, RZ ;  /* 0x000000ff0b022210 */ /* 0x000fc60007ffe0ff */
[----:B------:R-:W-:Y:S05]  /*03a0*/  @P1 BRA `(.L_x_6) ;  /* 0xfffffffc00881947 */ /* 0x000fea000383ffff */
.L_x_5:
[----:B------:R-:W-:Y:S05]  /*03b0*/  BSYNC.RECONVERGENT B2 ;  /* 0x0000000000027941 */ /* 0x000fea0003800200 */
.L_x_4:
[----:B------:R-:W-:Y:S05]  /*03c0*/  @!P0 BRA `(.L_x_3) ;  /* 0x0000000000748947 */ /* 0x000fea0003800000 */
[C---:B------:R-:W-:Y:S01]  /*03d0*/  IADD3 R10, PT, PT, R7.reuse, R4, RZ ;  /* 0x00000004070a7210 */ /* 0x040fe20007ffe0ff */
[----:B------:R-:W-:Y:S01]  /*03e0*/  IMAD R8, R7, R7, R6 ;  /* 0x0000000707087224 */ /* 0x000fe200078e0206 */
[----:B------:R-:W-:-:S03]  /*03f0*/  ISETP.NE.AND P1, PT, R14, 0x1, PT ;  /* 0x000000010e00780c */ /* 0x000fc60003f25270 */
[----:B------:R-:W-:-:S04]  /*0400*/  IMAD.IADD R11, R3, 0x1, -R10 ;  /* 0x00000001030b7824 */ /* 0x000fc800078e0a0a */
[----:B------:R-:W-:-:S05]  /*0410*/  IMAD R9, R11, R11, RZ ;  /* 0x0000000b0b097224 */ /* 0x000fca00078e02ff */
[----:B------:R-:W-:Y:S02]  /*0420*/  ISETP.NE.AND P0, PT, R8, R9, PT ;  /* 0x000000090800720c */ /* 0x000fe40003f05270 */
[----:B------:R-:W-:-:S11]  /*0430*/  IADD3 R8, PT, PT, R2, 0x1, RZ ;  /* 0x0000000102087810 */ /* 0x000fd60007ffe0ff */
[----:B------:R-:W-:-:S05]  /*0440*/  @P0 IMAD.MOV R8, RZ, RZ, R2 ;  /* 0x000000ffff080224 */ /* 0x000fca00078e0202 */
[----:B------:R-:W-:Y:S01]  /*0450*/  MOV R2, R8 ;  /* 0x0000000800027202 */ /* 0x000fe20000000f00 */
[----:B------:R-:W-:Y:S06]  /*0460*/  @!P1 BRA `(.L_x_3) ;  /* 0x00000000004c9947 */ /* 0x000fec0003800000 */
[----:B------:R-:W-:Y:S01]  /*0470*/  LOP3.LUT R10, RZ, R10, RZ, 0x33, !PT ;  /* 0x0000000aff0a7212 */ /* 0x000fe200078e33ff */
[----:B------:R-:W-:Y:S01]  /*0480*/  IMAD R8, R7, R7, R7 ;  /* 0x0000000707087224 */ /* 0x000fe200078e0207 */
[----:B------:R-:W-:-:S03]  /*0490*/  ISETP.NE.AND P1, PT, R14, 0x2, PT ;  /* 0x000000020e00780c */ /* 0x000fc60003f25270 */
[----:B------:R-:W-:Y:S01]  /*04a0*/  IMAD.IADD R10, R3, 0x1, R10 ;  /* 0x00000001030a7824 */ /* 0x000fe200078e020a */
[----:B------:R-:W-:-:S03]  /*04b0*/  IADD3 R8, PT, PT, R6, R7, R8 ;  /* 0x0000000706087210 */ /* 0x000fc60007ffe008 */
[----:B------:R-:W-:Y:S01]  /*04c0*/  IMAD R9, R10, R10, RZ ;  /* 0x0000000a0a097224 */ /* 0x000fe200078e02ff */
[----:B------:R-:W-:-:S04]  /*04d0*/  IADD3 R8, PT, PT, R8, 0x1, RZ ;  /* 0x0000000108087810 */ /* 0x000fc80007ffe0ff */
[----:B------:R-:W-:Y:S01]  /*04e0*/  ISETP.NE.AND P0, PT, R8, R9, PT ;  /* 0x000000090800720c */ /* 0x000fe20003f05270 */
[----:B------:R-:W-:Y:S01]  /*04f0*/  @P1 VIADD R7, R7, 0x2 ;  /* 0x0000000207071836 */ /* 0x000fe20000000000 */
[----:B------:R-:W-:-:S03]  /*0500*/  @P1 IADD3 R8, PT, PT, R11, -0x2, RZ ;  /* 0xfffffffe0b081810 */ /* 0x000fc60007ffe0ff */
[----:B------:R-:W-:Y:S02]  /*0510*/  @P1 IMAD R7, R7, R7, R6 ;  /* 0x0000000707071224 */ /* 0x000fe400078e0206 */
[----:B------:R-:W-:Y:S02]  /*0520*/  @P1 IMAD R8, R8, R8, RZ ;  /* 0x0000000808081224 */ /* 0x000fe400078e02ff */
[----:B------:R-:W-:-:S03]  /*0530*/  VIADD R6, R2, 0x1 ;  /* 0x0000000102067836 */ /* 0x000fc60000000000 */
[----:B------:R-:W-:Y:S02]  /*0540*/  ISETP.NE.AND P2, PT, R7, R8, P1 ;  /* 0x000000080700720c */ /* 0x000fe40000f45270 */
[----:B------:R-:W-:-:S05]  /*0550*/  @P0 IADD3 R6, PT, PT, R2, RZ, RZ ;  /* 0x000000ff02060210 */ /* 0x000fca0007ffe0ff */
[----:B------:R-:W-:-:S05]  /*0560*/  IMAD.MOV.U32 R2, RZ, RZ, R6 ;  /* 0x000000ffff027224 */ /* 0x000fca00078e0006 */
[----:B------:R-:W-:Y:S01]  /*0570*/  @P1 IADD3 R6, PT, PT, R2, 0x1, RZ ;  /* 0x0000000102061810 */ /* 0x000fe20007ffe0ff */
[----:B------:R-:W-:-:S05]  /*0580*/  @P2 IMAD.MOV R6, RZ, RZ, R2 ;  /* 0x000000ffff062224 */ /* 0x000fca00078e0202 */
[----:B------:R-:W-:-:S07]  /*0590*/  @P1 MOV R2, R6 ;  /* 0x0000000600021202 */ /* 0x000fce0000000f00 */
.L_x_3:
[----:B------:R-:W-:Y:S05]  /*05a0*/  BSYNC.RECONVERGENT B1 ;  /* 0x0000000000017941 */ /* 0x000fea0003800200 */
.L_x_2:
[----:B------:R-:W-:Y:S01]  /*05b0*/  ISETP.NE.AND P0, PT, R3, R4, PT ;  /* 0x000000040300720c */ /* 0x000fe20003f05270 */
[----:B------:R-:W-:Y:S01]  /*05c0*/  VIADD R4, R4, 0x1 ;  /* 0x0000000104047836 */ /* 0x000fe20000000000 */
[----:B------:R-:W-:-:S11]  /*05d0*/  IADD3 R12, PT, PT, R12, -0x1, RZ ;  /* 0xffffffff0c0c7810 */ /* 0x000fd60007ffe0ff */
[----:B------:R-:W-:Y:S05]  /*05e0*/  @P0 BRA `(.L_x_7) ;  /* 0xfffffff800bc0947 */ /* 0x000fea000383ffff */
.L_x_1:
[----:B------:R-:W-:Y:S05]  /*05f0*/  BSYNC.RECONVERGENT B0 ;  /* 0x0000000000007941 */ /* 0x000fea0003800200 */
.L_x_0:
[----:B------:R-:W0:Y:S02]  /*0600*/  LDC.64 R4, c[0x0][0x388] ;  /* 0x0000e200ff047b82 */ /* 0x000e240000000a00 */
[----:B0-----:R-:W-:-:S05]  /*0610*/  IMAD.WIDE.U32 R4, R0, 0x4, R4 ;  /* 0x0000000400047825 */ /* 0x001fca00078e0004 */
[----:B------:R-:W-:Y:S01]  /*0620*/  STG.E desc[UR4][R4.64], R2 ;  /* 0x0000000204007986 */ /* 0x000fe2000c101904 */
[----:B------:R-:W-:Y:S05]  /*0630*/  EXIT ;  /* 0x000000000000794d */ /* 0x000fea0003800000 */
.L_x_8:
[----:B------:R-:W-:-:S00]  /*0640*/  BRA `(.L_x_8) ;  /* 0xfffffffc00fc7947 */ /* 0x000fc0000383ffff */
[----:B------:R-:W-:-:S00]  /*0650*/  NOP ;  /* 0x0000000000007918 */ /* 0x000fc00000000000 */
        /* <DEDUP_REMOVED lines=10> */
.L_x_9:


//--------------------- .nv.shared.reserved.0     --------------------------
	.section	.nv.shared.reserved.0,"aw",@nobits
	.weak		__nv_reservedSMEM_offset_0_alias
	.size		__nv_reservedSMEM_offset_0_alias, 0, 64
	.other		__nv_reservedSMEM_offset_0_alias,@"STO_CUDA_RESERVED_SHARED STV_DEFAULT"
__nv_reservedSMEM_offset_0_alias:
	.zero		0
	.zero		64


//--------------------- .nv.constant0._Z11add_vectorsPiS_ --------------------------
	.section	.nv.constant0._Z11add_vectorsPiS_,"a",@progbits
	.sectionflags	@""
	.align	4
.nv.constant0._Z11add_vectorsPiS_:
	.zero		912


//--------------------- SYMBOLS --------------------------

	.type		.nv.reservedSmem.offset0,@object
	.size		.nv.reservedSmem.offset0,0x4
